//
// Generated by LLVM NVPTX Back-End
//

.version 5.0
.target sm_60
.address_size 64

    // .globl   fusion_1
.visible .entry fusion_1(
    .param .u64 fusion_1_param_0,
    .param .u64 fusion_1_param_1,
    .param .u64 fusion_1_param_2,
    .param .u64 fusion_1_param_3,
    .param .u64 fusion_1_param_4,
    .param .u64 fusion_1_param_5
)
.reqntid 64, 1, 1
{
    .reg .pred  %p<3>;
    .reg .f32   %f<13>;
    .reg .b32   %r<6>;
    .reg .b64   %rd<19>;

    ld.param.u64    %rd1, [fusion_1_param_0];
    ld.param.u64    %rd2, [fusion_1_param_4];
    cvta.to.global.u64  %rd3, %rd2;
    ld.param.u64    %rd4, [fusion_1_param_1];
    ld.param.u64    %rd5, [fusion_1_param_3];
    cvta.to.global.u64  %rd6, %rd5;
    ld.param.u64    %rd7, [fusion_1_param_2];
    cvta.to.global.u64  %rd8, %rd7;
    cvta.to.global.u64  %rd9, %rd4;
    cvta.to.global.u64  %rd10, %rd1;
    mov.u32     %r1, %ctaid.x;
    mov.u32     %r2, %tid.x;
    shl.b32     %r3, %r1, 6;
    or.b32      %r4, %r3, %r2;
    shr.u32     %r5, %r4, 9;
    cvt.u64.u32     %rd11, %r5;
    and.b64     %rd12, %rd11, 8188;
    add.s64     %rd13, %rd6, %rd12;
    ld.global.nc.f32    %f1, [%rd13];
    setp.eq.f32     %p1, %f1, 0f3F800000;
    selp.f32    %f2, 0f3F800000, 0f00000000, %p1;
    mul.wide.u32    %rd14, %r4, 4;
    add.s64     %rd15, %rd9, %rd14;
    ld.global.nc.f32    %f3, [%rd15];
    add.s64     %rd16, %rd8, %rd12;
    ld.global.nc.f32    %f4, [%rd16];
    setp.eq.f32     %p2, %f4, 0f00000000;
    selp.f32    %f5, 0f00000000, 0f3F800000, %p2;
    selp.f32    %f6, 0f00000000, %f5, %p1;
    add.f32     %f7, %f6, %f2;
    add.s64     %rd17, %rd10, %rd14;
    ld.global.nc.f32    %f8, [%rd17];
    mul.f32     %f9, %f8, %f3;
    neg.f32     %f10, %f8;
    fma.rn.f32  %f11, %f10, %f9, %f9;
    mul.f32     %f12, %f11, %f7;
    add.s64     %rd18, %rd3, %rd14;
    st.global.f32   [%rd18], %f12;
    ret;
}

// ===== COMPILED SASS (sm_100) =====

	.target	sm_100

	.elftype	@"ET_EXEC"


//--------------------- .note.nv.tkinfo           --------------------------
	.section	.note.nv.tkinfo,"",@"SHT_NOTE"
	.sectionflags	@"SHF_NOTE_NV_TKINFO"
	.tkinfo
        /*0018*/ 	.word	0x00000002
        /*0030*/ 	.string	""
        /*0030*/ 	.string	"ptxas"
        /*0030*/ 	.string	"Cuda compilation tools, release 13.0, V13.0.88"
        /*0030*/ 	.string	"Build cuda_13.0.r13.0/compiler.36424714_0"
        /*0030*/ 	.string	"-arch sm_100 "



//--------------------- .note.nv.cuinfo           --------------------------
	.section	.note.nv.cuinfo,"",@"SHT_NOTE"
	.sectionflags	@"SHF_NOTE_NV_CUINFO"
        /*0018*/ 	.short	0x0002
        /*001a*/ 	.short	0x003c
        /*001c*/ 	.short	0x0082
	.zero		2


//--------------------- .nv.info                  --------------------------
	.section	.nv.info,"",@"SHT_CUDA_INFO"
	.align	4


	//----- nvinfo : EIATTR_REGCOUNT
	.align		4
        /*0000*/ 	.byte	0x04, 0x2f
        /*0002*/ 	.short	(.L_1 - .L_0)
	.align		4
.L_0:
        /*0004*/ 	.word	index@(fusion_1)
        /*0008*/ 	.word	0x00000014


	//----- nvinfo : EIATTR_FRAME_SIZE
	.align		4
.L_1:
        /*000c*/ 	.byte	0x04, 0x11
        /*000e*/ 	.short	(.L_3 - .L_2)
	.align		4
.L_2:
        /*0010*/ 	.word	index@(fusion_1)
        /*0014*/ 	.word	0x00000000


	//----- nvinfo : EIATTR_MIN_STACK_SIZE
	.align		4
.L_3:
        /*0018*/ 	.byte	0x04, 0x12
        /*001a*/ 	.short	(.L_5 - .L_4)
	.align		4
.L_4:
        /*001c*/ 	.word	index@(fusion_1)
        /*0020*/ 	.word	0x00000000
.L_5:


//--------------------- .nv.compat                --------------------------
	.section	.nv.compat,"",@"SHT_CUDA_COMPAT_INFO"
	.align	4
        /*0000*/ 	.byte	0x02, 0x09, 0x00, 0x00, 0x02, 0x02, 0x01, 0x00, 0x02, 0x05, 0x05, 0x00, 0x03, 0x07, 0x01, 0x01
        /*0010*/ 	.byte	0x02, 0x03, 0x00, 0x00, 0x02, 0x06, 0x01, 0x00, 0x04, 0x0b, 0x08, 0x00, 0x01, 0x00, 0x00, 0x00
        /*0020*/ 	.byte	0x00, 0x00, 0x00, 0x00


//--------------------- .nv.info.fusion_1         --------------------------
	.section	.nv.info.fusion_1,"",@"SHT_CUDA_INFO"
	.sectionflags	@""
	.align	4


	//----- nvinfo : EIATTR_CUDA_API_VERSION
	.align		4
        /*0000*/ 	.byte	0x04, 0x37
        /*0002*/ 	.short	(.L_7 - .L_6)
.L_6:
        /*0004*/ 	.word	0x00000082


	//----- nvinfo : EIATTR_KPARAM_INFO
	.align		4
.L_7:
        /*0008*/ 	.byte	0x04, 0x17
        /*000a*/ 	.short	(.L_9 - .L_8)
.L_8:
        /*000c*/ 	.word	0x00000000
        /*0010*/ 	.short	0x0005
        /*0012*/ 	.short	0x0028
        /*0014*/ 	.byte	0x00, 0xf0, 0x21, 0x00


	//----- nvinfo : EIATTR_KPARAM_INFO
	.align		4
.L_9:
        /*0018*/ 	.byte	0x04, 0x17
        /*001a*/ 	.short	(.L_11 - .L_10)
.L_10:
        /*001c*/ 	.word	0x00000000
        /*0020*/ 	.short	0x0004
        /*0022*/ 	.short	0x0020
        /*0024*/ 	.byte	0x00, 0xf0, 0x21, 0x00


	//----- nvinfo : EIATTR_KPARAM_INFO
	.align		4
.L_11:
        /*0028*/ 	.byte	0x04, 0x17
        /*002a*/ 	.short	(.L_13 - .L_12)
.L_12:
        /*002c*/ 	.word	0x00000000
        /*0030*/ 	.short	0x0003
        /*0032*/ 	.short	0x0018
        /*0034*/ 	.byte	0x00, 0xf0, 0x21, 0x00


	//----- nvinfo : EIATTR_KPARAM_INFO
	.align		4
.L_13:
        /*0038*/ 	.byte	0x04, 0x17
        /*003a*/ 	.short	(.L_15 - .L_14)
.L_14:
        /*003c*/ 	.word	0x00000000
        /*0040*/ 	.short	0x0002
        /*0042*/ 	.short	0x0010
        /*0044*/ 	.byte	0x00, 0xf0, 0x21, 0x00


	//----- nvinfo : EIATTR_KPARAM_INFO
	.align		4
.L_15:
        /*0048*/ 	.byte	0x04, 0x17
        /*004a*/ 	.short	(.L_17 - .L_16)
.L_16:
        /*004c*/ 	.word	0x00000000
        /*0050*/ 	.short	0x0001
        /*0052*/ 	.short	0x0008
        /*0054*/ 	.byte	0x00, 0xf0, 0x21, 0x00


	//----- nvinfo : EIATTR_KPARAM_INFO
	.align		4
.L_17:
        /*0058*/ 	.byte	0x04, 0x17
        /*005a*/ 	.short	(.L_19 - .L_18)
.L_18:
        /*005c*/ 	.word	0x00000000
        /*0060*/ 	.short	0x0000
        /*0062*/ 	.short	0x0000
        /*0064*/ 	.byte	0x00, 0xf0, 0x21, 0x00


	//----- nvinfo : EIATTR_SPARSE_MMA_MASK
	.align		4
.L_19:
        /*0068*/ 	.byte	0x03, 0x50
        /*006a*/ 	.short	0x0000


	//----- nvinfo : EIATTR_MAXREG_COUNT
	.align		4
        /*006c*/ 	.byte	0x03, 0x1b
        /*006e*/ 	.short	0x00ff


	//----- nvinfo : EIATTR_MERCURY_ISA_VERSION
	.align		4
        /*0070*/ 	.byte	0x03, 0x5f
        /*0072*/ 	.short	0x0101


	//----- nvinfo : EIATTR_VRC_CTA_INIT_COUNT
	.align		4
        /*0074*/ 	.byte	0x02, 0x4a
	.zero		1
	.zero		1


	//----- nvinfo : EIATTR_EXIT_INSTR_OFFSETS
	.align		4
        /*0078*/ 	.byte	0x04, 0x1c
        /*007a*/ 	.short	(.L_21 - .L_20)


	//   ....[0]....
.L_20:
        /*007c*/ 	.word	0x000001f0


	//----- nvinfo : EIATTR_REQNTID
	.align		4
.L_21:
        /*0080*/ 	.byte	0x04, 0x10
        /*0082*/ 	.short	(.L_23 - .L_22)
.L_22:
        /*0084*/ 	.word	0x00000040
        /*0088*/ 	.word	0x00000001
        /*008c*/ 	.word	0x00000001


	//----- nvinfo : EIATTR_CBANK_PARAM_SIZE
	.align		4
.L_23:
        /*0090*/ 	.byte	0x03, 0x19
        /*0092*/ 	.short	0x0030


	//----- nvinfo : EIATTR_PARAM_CBANK
	.align		4
        /*0094*/ 	.byte	0x04, 0x0a
        /*0096*/ 	.short	(.L_25 - .L_24)
	.align		4
.L_24:
        /*0098*/ 	.word	index@(.nv.constant0.fusion_1)
        /*009c*/ 	.short	0x0380
        /*009e*/ 	.short	0x0030


	//----- nvinfo : EIATTR_SW_WAR
	.align		4
.L_25:
        /*00a0*/ 	.byte	0x04, 0x36
        /*00a2*/ 	.short	(.L_27 - .L_26)
.L_26:
        /*00a4*/ 	.word	0x00000008
.L_27:


//--------------------- .nv.callgraph             --------------------------
	.section	.nv.callgraph,"",@"SHT_CUDA_CALLGRAPH"
	.align	4
	.sectionentsize	8
	.align		4
        /*0000*/ 	.word	0x00000000
	.align		4
        /*0004*/ 	.word	0xffffffff
	.align		4
        /*0008*/ 	.word	0x00000000
	.align		4
        /*000c*/ 	.word	0xfffffffe
	.align		4
        /*0010*/ 	.word	0x00000000
	.align		4
        /*0014*/ 	.word	0xfffffffd
	.align		4
        /*0018*/ 	.word	0x00000000
	.align		4
        /*001c*/ 	.word	0xfffffffc


//--------------------- .text.fusion_1            --------------------------
	.section	.text.fusion_1,"ax",@progbits
	.align	128
        .global         fusion_1
        .type           fusion_1,@function
        .size           fusion_1,(.L_x_1 - fusion_1)
        .other          fusion_1,@"STO_CUDA_ENTRY STV_DEFAULT"
fusion_1:
.text.fusion_1:
[----:B------:R-:W-:Y:S01]  /*0000*/  LDC R1, c[0x0][0x37c] ;  /* 0x0000df00ff017b82 */ /* 0x000fe20000000800 */
[----:B------:R-:W0:Y:S01]  /*0010*/  S2R R13, SR_CTAID.X ;  /* 0x00000000000d7919 */ /* 0x000e220000002500 */
[----:B------:R-:W1:Y:S06]  /*0020*/  LDCU.128 UR8, c[0x0][0x390] ;  /* 0x00007200ff0877ac */ /* 0x000e6c0008000c00 */
[----:B------:R-:W2:Y:S01]  /*0030*/  LDC.64 R2, c[0x0][0x388] ;  /* 0x0000e200ff027b82 */ /* 0x000ea20000000a00 */
[----:B------:R-:W0:Y:S01]  /*0040*/  S2R R0, SR_TID.X ;  /* 0x0000000000007919 */ /* 0x000e220000002100 */
[----:B------:R-:W3:Y:S06]  /*0050*/  LDCU.64 UR4, c[0x0][0x358] ;  /* 0x00006b00ff0477ac */ /* 0x000eec0008000a00 */
[----:B------:R-:W4:Y:S08]  /*0060*/  LDC.64 R4, c[0x0][0x380] ;  /* 0x0000e000ff047b82 */ /* 0x000f300000000a00 */
[----:B------:R-:W5:Y:S01]  /*0070*/  LDC.64 R10, c[0x0][0x3a0] ;  /* 0x0000e800ff0a7b82 */ /* 0x000f620000000a00 */
[----:B0-----:R-:W-:-:S04]  /*0080*/  IMAD R13, R13, 0x40, R0 ;  /* 0x000000400d0d7824 */ /* 0x001fc800078e0200 */
[----:B--2---:R-:W-:Y:S01]  /*0090*/  IMAD.WIDE.U32 R2, R13, 0x4, R2 ;  /* 0x000000040d027825 */ /* 0x004fe200078e0002 */
[----:B------:R-:W-:-:S03]  /*00a0*/  SHF.R.U32.HI R0, RZ, 0x9, R13 ;  /* 0x00000009ff007819 */ /* 0x000fc6000001160d */
[----:B----4-:R-:W-:Y:S01]  /*00b0*/  IMAD.WIDE.U32 R4, R13, 0x4, R4 ;  /* 0x000000040d047825 */ /* 0x010fe200078e0004 */
[----:B------:R-:W-:Y:S01]  /*00c0*/  LOP3.LUT R0, R0, 0x1ffc, RZ, 0xc0, !PT ;  /* 0x00001ffc00007812 */ /* 0x000fe200078ec0ff */
[----:B---3--:R-:W2:Y:S03]  /*00d0*/  LDG.E.CONSTANT R2, desc[UR4][R2.64] ;  /* 0x0000000402027981 */ /* 0x008ea6000c1e9900 */
[C---:B-1----:R-:W-:Y:S01]  /*00e0*/  IADD3 R8, P1, PT, R0.reuse, UR8, RZ ;  /* 0x0000000800087c10 */ /* 0x042fe2000ff3e0ff */
[----:B------:R-:W2:Y:S01]  /*00f0*/  LDG.E.CONSTANT R5, desc[UR4][R4.64] ;  /* 0x0000000404057981 */ /* 0x000ea2000c1e9900 */
[----:B------:R-:W-:-:S03]  /*0100*/  IADD3 R6, P0, PT, R0, UR10, RZ ;  /* 0x0000000a00067c10 */ /* 0x000fc6000ff1e0ff */
[----:B------:R-:W-:Y:S01]  /*0110*/  IMAD.X R9, RZ, RZ, UR9, P1 ;  /* 0x00000009ff097e24 */ /* 0x000fe200088e06ff */
[----:B------:R-:W-:-:S04]  /*0120*/  IADD3.X R7, PT, PT, RZ, UR11, RZ, P0, !PT ;  /* 0x0000000bff077c10 */ /* 0x000fc800087fe4ff */
[----:B------:R-:W3:Y:S04]  /*0130*/  LDG.E.CONSTANT R8, desc[UR4][R8.64] ;  /* 0x0000000408087981 */ /* 0x000ee8000c1e9900 */
[----:B------:R-:W4:Y:S01]  /*0140*/  LDG.E.CONSTANT R6, desc[UR4][R6.64] ;  /* 0x0000000406067981 */ /* 0x000f22000c1e9900 */
[----:B--2---:R-:W-:Y:S01]  /*0150*/  FMUL R14, R2, R5 ;  /* 0x00000005020e7220 */ /* 0x004fe20000400000 */
[----:B---3--:R-:W-:Y:S02]  /*0160*/  FSET.BF.NEU.AND R12, R8, RZ, PT ;  /* 0x000000ff080c720a */ /* 0x008fe4000380d000 */
[C---:B----4-:R-:W-:Y:S02]  /*0170*/  FSETP.NEU.AND P0, PT, R6.reuse, 1, PT ;  /* 0x3f8000000600780b */ /* 0x050fe40003f0d000 */
[----:B------:R-:W-:-:S02]  /*0180*/  FSET.BF.EQ.AND R0, R6, 1, PT ;  /* 0x3f8000000600780a */ /* 0x000fc40003802000 */
[----:B------:R-:W-:Y:S01]  /*0190*/  FSEL R15, R12, RZ, P0 ;  /* 0x000000ff0c0f7208 */ /* 0x000fe20000000000 */
[----:B------:R-:W-:-:S04]  /*01a0*/  FFMA R17, -R5, R14, R14 ;  /* 0x0000000e05117223 */ /* 0x000fc8000000010e */
[----:B------:R-:W-:Y:S01]  /*01b0*/  FADD R0, R0, R15 ;  /* 0x0000000f00007221 */ /* 0x000fe20000000000 */
[----:B-----5:R-:W-:-:S04]  /*01c0*/  IMAD.WIDE.U32 R6, R13, 0x4, R10 ;  /* 0x000000040d067825 */ /* 0x020fc800078e000a */
[----:B------:R-:W-:-:S05]  /*01d0*/  FMUL R17, R0, R17 ;  /* 0x0000001100117220 */ /* 0x000fca0000400000 */
[----:B------:R-:W-:Y:S01]  /*01e0*/  STG.E desc[UR4][R6.64], R17 ;  /* 0x0000001106007986 */ /* 0x000fe2000c101904 */
[----:B------:R-:W-:Y:S05]  /*01f0*/  EXIT ;  /* 0x000000000000794d */ /* 0x000fea0003800000 */
.L_x_0:
[----:B------:R-:W-:-:S00]  /*0200*/  BRA `(.L_x_0) ;  /* 0xfffffffc00fc7947 */ /* 0x000fc0000383ffff */
[----:B------:R-:W-:-:S00]  /*0210*/  NOP ;  /* 0x0000000000007918 */ /* 0x000fc00000000000 */
        /* <DEDUP_REMOVED lines=14> */
.L_x_1:


//--------------------- .nv.shared.reserved.0     --------------------------
	.section	.nv.shared.reserved.0,"aw",@nobits
	.weak		__nv_reservedSMEM_offset_0_alias
	.size		__nv_reservedSMEM_offset_0_alias, 0, 64
	.other		__nv_reservedSMEM_offset_0_alias,@"STO_CUDA_RESERVED_SHARED STV_DEFAULT"
__nv_reservedSMEM_offset_0_alias:
	.zero		0
	.zero		64


//--------------------- .nv.constant0.fusion_1    --------------------------
	.section	.nv.constant0.fusion_1,"a",@progbits
	.sectionflags	@""
	.align	4
.nv.constant0.fusion_1:
	.zero		944


//--------------------- SYMBOLS --------------------------

	.type		.nv.reservedSmem.offset0,@object
	.size		.nv.reservedSmem.offset0,0x4
